	.headerflags	@"EF_CUDA_TEXMODE_UNIFIED EF_CUDA_64BIT_ADDRESS EF_CUDA_ACCELERATORS EF_CUDA_SM90 EF_CUDA_VIRTUAL_SM(EF_CUDA_SM90)"
	.elftype	@"ET_EXEC"


//--------------------- .nv.info                  --------------------------
	.section	.nv.info,"",@"SHT_CUDA_INFO"
	.align	4


	//----- nvinfo : EIATTR_REGCOUNT
	.align		4
        /*0000*/ 	.byte	0x04, 0x2f
        /*0002*/ 	.short	(.L_1 - .L_0)
	.align		4
.L_0:
        /*0004*/ 	.word	index@(triton_poi_fused_add_5)
        /*0008*/ 	.word	0x0000000c


	//----- nvinfo : EIATTR_MIN_STACK_SIZE
	.align		4
.L_1:
        /*000c*/ 	.byte	0x04, 0x12
        /*000e*/ 	.short	(.L_3 - .L_2)
	.align		4
.L_2:
        /*0010*/ 	.word	index@(triton_poi_fused_add_5)
        /*0014*/ 	.word	0x00000000


	//----- nvinfo : EIATTR_FRAME_SIZE
	.align		4
.L_3:
        /*0018*/ 	.byte	0x04, 0x11
        /*001a*/ 	.short	(.L_5 - .L_4)
	.align		4
.L_4:
        /*001c*/ 	.word	index@(triton_poi_fused_add_5)
        /*0020*/ 	.word	0x00000000


	//----- nvinfo : EIATTR_MIN_STACK_SIZE
	.align		4
.L_5:
        /*0024*/ 	.byte	0x04, 0x12
        /*0026*/ 	.short	(.L_7 - .L_6)
	.align		4
.L_6:
        /*0028*/ 	.word	index@(triton_poi_fused_add_5)
        /*002c*/ 	.word	0x00000000
.L_7:


//--------------------- .nv.info.triton_poi_fused_add_5 --------------------------
	.section	.nv.info.triton_poi_fused_add_5,"",@"SHT_CUDA_INFO"
	.sectionflags	@""
	.align	4


	//----- nvinfo : EIATTR_CUDA_API_VERSION
	.align		4
        /*0000*/ 	.byte	0x04, 0x37
        /*0002*/ 	.short	(.L_9 - .L_8)
.L_8:
        /*0004*/ 	.word	0x0000007c


	//----- nvinfo : EIATTR_KPARAM_INFO
	.align		4
.L_9:
        /*0008*/ 	.byte	0x04, 0x17
        /*000a*/ 	.short	(.L_11 - .L_10)
.L_10:
        /*000c*/ 	.word	0x00000000
        /*0010*/ 	.short	0x0002
        /*0012*/ 	.short	0x0010
        /*0014*/ 	.byte	0x00, 0xf0, 0x11, 0x00


	//----- nvinfo : EIATTR_KPARAM_INFO
	.align		4
.L_11:
        /*0018*/ 	.byte	0x04, 0x17
        /*001a*/ 	.short	(.L_13 - .L_12)
.L_12:
        /*001c*/ 	.word	0x00000000
        /*0020*/ 	.short	0x0001
        /*0022*/ 	.short	0x0008
        /*0024*/ 	.byte	0x00, 0xf4, 0x21, 0x00


	//----- nvinfo : EIATTR_KPARAM_INFO
	.align		4
.L_13:
        /*0028*/ 	.byte	0x04, 0x17
        /*002a*/ 	.short	(.L_15 - .L_14)
.L_14:
        /*002c*/ 	.word	0x00000000
        /*0030*/ 	.short	0x0000
        /*0032*/ 	.short	0x0000
        /*0034*/ 	.byte	0x00, 0xf4, 0x21, 0x00


	//----- nvinfo : EIATTR_SPARSE_MMA_MASK
	.align		4
.L_15:
        /*0038*/ 	.byte	0x03, 0x50
        /*003a*/ 	.short	0x0000


	//----- nvinfo : EIATTR_MAXREG_COUNT
	.align		4
        /*003c*/ 	.byte	0x03, 0x1b
        /*003e*/ 	.short	0x00ff


	//----- nvinfo : EIATTR_EXIT_INSTR_OFFSETS
	.align		4
        /*0040*/ 	.byte	0x04, 0x1c
        /*0042*/ 	.short	(.L_17 - .L_16)


	//   ....[0]....
.L_16:
        /*0044*/ 	.word	0x00000170


	//   ....[1]....
        /*0048*/ 	.word	0x00000190


	//----- nvinfo : EIATTR_REQNTID
	.align		4
.L_17:
        /*004c*/ 	.byte	0x04, 0x10
        /*004e*/ 	.short	(.L_19 - .L_18)
.L_18:
        /*0050*/ 	.word	0x00000080
        /*0054*/ 	.word	0x00000001
        /*0058*/ 	.word	0x00000001


	//----- nvinfo : EIATTR_CBANK_PARAM_SIZE
	.align		4
.L_19:
        /*005c*/ 	.byte	0x03, 0x19
        /*005e*/ 	.short	0x0014


	//----- nvinfo : EIATTR_PARAM_CBANK
	.align		4
        /*0060*/ 	.byte	0x04, 0x0a
        /*0062*/ 	.short	(.L_21 - .L_20)
	.align		4
.L_20:
        /*0064*/ 	.word	index@(.nv.constant0.triton_poi_fused_add_5)
        /*0068*/ 	.short	0x0210
        /*006a*/ 	.short	0x0014


	//----- nvinfo : EIATTR_SW_WAR
	.align		4
.L_21:
        /*006c*/ 	.byte	0x04, 0x36
        /*006e*/ 	.short	(.L_23 - .L_22)
.L_22:
        /*0070*/ 	.word	0x00000008
.L_23:


//--------------------- .nv.callgraph             --------------------------
	.section	.nv.callgraph,"",@"SHT_CUDA_CALLGRAPH"
	.align	4
	.sectionentsize	8
	.align		4
        /*0000*/ 	.word	0x00000000
	.align		4
        /*0004*/ 	.word	0xffffffff
	.align		4
        /*0008*/ 	.word	0x00000000
	.align		4
        /*000c*/ 	.word	0xfffffffe
	.align		4
        /*0010*/ 	.word	0x00000000
	.align		4
        /*0014*/ 	.word	0xfffffffd
	.align		4
        /*0018*/ 	.word	0x00000000
	.align		4
        /*001c*/ 	.word	0xfffffffc


//--------------------- .text.triton_poi_fused_add_5 --------------------------
	.section	.text.triton_poi_fused_add_5,"ax",@progbits
	.align	128
        .global         triton_poi_fused_add_5
        .type           triton_poi_fused_add_5,@function
        .size           triton_poi_fused_add_5,(.L_x_1 - triton_poi_fused_add_5)
        .other          triton_poi_fused_add_5,@"STO_CUDA_ENTRY STV_DEFAULT"
triton_poi_fused_add_5:
.text.triton_poi_fused_add_5:
[----:B------:R-:W0:Y:S02]  /*0000*/  LDC R1, c[0x0][0x28] ;  /* 0x00000a00ff017b82 */ /* 0x000e240000000800 */
[----:B------:R-:W1:Y:S01]  /*0010*/  S2R R0, SR_TID.X ;  /* 0x0000000000007919 */ /* 0x000e620000002100 */
[----:B------:R-:W2:Y:S01]  /*0020*/  LDC.64 R2, c[0x0][0x210] ;  /* 0x00008400ff027b82 */ /* 0x000ea20000000a00 */
[----:B------:R-:W-:Y:S01]  /*0030*/  ULDC.64 UR4, c[0x0][0x208] ;  /* 0x0000820000047ab9 */ /* 0x000fe20000000a00 */
[----:B------:R-:W3:Y:S06]  /*0040*/  S2R R7, SR_CTAID.X ;  /* 0x0000000000077919 */ /* 0x000eec0000002500 */
[----:B------:R-:W4:Y:S01]  /*0050*/  LDC.64 R4, c[0x0][0x218] ;  /* 0x00008600ff047b82 */ /* 0x000f220000000a00 */
[----:B-1----:R-:W-:Y:S01]  /*0060*/  IMAD.SHL.U32 R0, R0, 0x2, RZ ;  /* 0x0000000200007824 */ /* 0x002fe200078e00ff */
[----:B---3--:R-:W-:-:S04]  /*0070*/  SHF.R.S32.HI R6, RZ, 0x17, R7 ;  /* 0x00000017ff067819 */ /* 0x008fc80000011407 */
[----:B------:R-:W-:-:S05]  /*0080*/  LOP3.LUT R0, R0, 0xfe, RZ, 0xc0, !PT ;  /* 0x000000fe00007812 */ /* 0x000fca00078ec0ff */
[----:B------:R-:W-:Y:S01]  /*0090*/  IMAD R7, R7, 0x100, R0 ;  /* 0x0000010007077824 */ /* 0x000fe200078e0200 */
[----:B------:R-:W-:-:S03]  /*00a0*/  SGXT R0, R6, 0x1 ;  /* 0x000000010600781a */ /* 0x000fc60000000200 */
[C---:B--2---:R-:W-:Y:S01]  /*00b0*/  IMAD.WIDE R2, R7.reuse, 0x4, R2 ;  /* 0x0000000407027825 */ /* 0x044fe200078e0202 */
[----:B------:R-:W-:Y:S02]  /*00c0*/  LEA.HI R0, R0, R7, RZ, 0x2 ;  /* 0x0000000700007211 */ /* 0x000fe400078f10ff */
[----:B------:R-:W-:Y:S02]  /*00d0*/  ISETP.GE.AND P0, PT, R7, 0x100, PT ;  /* 0x000001000700780c */ /* 0x000fe40003f06270 */
[----:B------:R-:W-:-:S05]  /*00e0*/  LOP3.LUT R0, R0, 0xfffffffc, RZ, 0xc0, !PT ;  /* 0xfffffffc00007812 */ /* 0x000fca00078ec0ff */
[----:B------:R-:W-:Y:S01]  /*00f0*/  IMAD.IADD R9, R7, 0x1, -R0 ;  /* 0x0000000107097824 */ /* 0x000fe200078e0a00 */
[----:B------:R-:W-:-:S03]  /*0100*/  CS2R R6, SRZ ;  /* 0x0000000000067805 */ /* 0x000fc6000001ff00 */
[----:B----4-:R-:W-:Y:S01]  /*0110*/  IMAD.WIDE R4, R9, 0x4, R4 ;  /* 0x0000000409047825 */ /* 0x010fe200078e0204 */
[----:B------:R-:W-:Y:S02]  /*0120*/  CS2R R8, SRZ ;  /* 0x0000000000087805 */ /* 0x000fe4000001ff00 */
[----:B------:R-:W2:Y:S04]  /*0130*/  @!P0 LDG.E.64 R6, desc[UR4][R2.64] ;  /* 0x0000000402068981 */ /* 0x000ea8000c1e1b00 */
[----:B------:R-:W2:Y:S02]  /*0140*/  @!P0 LDG.E.EL.64 R8, desc[UR4][R4.64] ;  /* 0x0000000404088981 */ /* 0x000ea4000c2e1b00 */
[----:B--2---:R-:W-:Y:S01]  /*0150*/  FADD R6, R8, R6 ;  /* 0x0000000608067221 */ /* 0x004fe20000000000 */
[----:B------:R-:W-:Y:S01]  /*0160*/  FADD R7, R9, R7 ;  /* 0x0000000709077221 */ /* 0x000fe20000000000 */
[----:B------:R-:W-:Y:S06]  /*0170*/  @P0 EXIT ;  /* 0x000000000000094d */ /* 0x000fec0003800000 */
[----:B------:R-:W-:Y:S01]  /*0180*/  STG.E.64 desc[UR4][R2.64], R6 ;  /* 0x0000000602007986 */ /* 0x000fe2000c101b04 */
[----:B------:R-:W-:Y:S05]  /*0190*/  EXIT ;  /* 0x000000000000794d */ /* 0x000fea0003800000 */
.L_x_0:
[----:B------:R-:W-:-:S00]  /*01a0*/  BRA `(.L_x_0) ;  /* 0xfffffffc00fc7947 */ /* 0x000fc0000383ffff */
[----:B------:R-:W-:-:S00]  /*01b0*/  NOP ;  /* 0x0000000000007918 */ /* 0x000fc00000000000 */
        /* <DEDUP_REMOVED lines=12> */
.L_x_1:


//--------------------- .nv.constant0.triton_poi_fused_add_5 --------------------------
	.section	.nv.constant0.triton_poi_fused_add_5,"a",@progbits
	.sectionflags	@""
	.align	4
.nv.constant0.triton_poi_fused_add_5:
	.zero		548
